	.headerflags	@"EF_CUDA_TEXMODE_UNIFIED EF_CUDA_64BIT_ADDRESS EF_CUDA_ACCELERATORS EF_CUDA_SM90 EF_CUDA_VIRTUAL_SM(EF_CUDA_SM90)"
	.elftype	@"ET_EXEC"


//--------------------- .nv.info                  --------------------------
	.section	.nv.info,"",@"SHT_CUDA_INFO"
	.align	4


	//----- nvinfo : EIATTR_REGCOUNT
	.align		4
        /*0000*/ 	.byte	0x04, 0x2f
        /*0002*/ 	.short	(.L_3 - .L_2)
	.align		4
.L_2:
        /*0004*/ 	.word	index@(triton_poi_fused__native_batch_norm_legit_no_training_relu_0)
        /*0008*/ 	.word	0x00000020


	//----- nvinfo : EIATTR_MIN_STACK_SIZE
	.align		4
.L_3:
        /*000c*/ 	.byte	0x04, 0x12
        /*000e*/ 	.short	(.L_5 - .L_4)
	.align		4
.L_4:
        /*0010*/ 	.word	index@(triton_poi_fused__native_batch_norm_legit_no_training_relu_0)
        /*0014*/ 	.word	0x00000000


	//----- nvinfo : EIATTR_FRAME_SIZE
	.align		4
.L_5:
        /*0018*/ 	.byte	0x04, 0x11
        /*001a*/ 	.short	(.L_7 - .L_6)
	.align		4
.L_6:
        /*001c*/ 	.word	index@(triton_poi_fused__native_batch_norm_legit_no_training_relu_0)
        /*0020*/ 	.word	0x00000000


	//----- nvinfo : EIATTR_MIN_STACK_SIZE
	.align		4
.L_7:
        /*0024*/ 	.byte	0x04, 0x12
        /*0026*/ 	.short	(.L_9 - .L_8)
	.align		4
.L_8:
        /*0028*/ 	.word	index@(triton_poi_fused__native_batch_norm_legit_no_training_relu_0)
        /*002c*/ 	.word	0x00000000
.L_9:


//--------------------- .nv.info.triton_poi_fused__native_batch_norm_legit_no_training_relu_0 --------------------------
	.section	.nv.info.triton_poi_fused__native_batch_norm_legit_no_training_relu_0,"",@"SHT_CUDA_INFO"
	.sectionflags	@""
	.align	4


	//----- nvinfo : EIATTR_CUDA_API_VERSION
	.align		4
        /*0000*/ 	.byte	0x04, 0x37
        /*0002*/ 	.short	(.L_11 - .L_10)
.L_10:
        /*0004*/ 	.word	0x0000007c


	//----- nvinfo : EIATTR_KPARAM_INFO
	.align		4
.L_11:
        /*0008*/ 	.byte	0x04, 0x17
        /*000a*/ 	.short	(.L_13 - .L_12)
.L_12:
        /*000c*/ 	.word	0x00000000
        /*0010*/ 	.short	0x0006
        /*0012*/ 	.short	0x0030
        /*0014*/ 	.byte	0x00, 0xf0, 0x11, 0x00


	//----- nvinfo : EIATTR_KPARAM_INFO
	.align		4
.L_13:
        /*0018*/ 	.byte	0x04, 0x17
        /*001a*/ 	.short	(.L_15 - .L_14)
.L_14:
        /*001c*/ 	.word	0x00000000
        /*0020*/ 	.short	0x0005
        /*0022*/ 	.short	0x0028
        /*0024*/ 	.byte	0x00, 0xf4, 0x21, 0x00


	//----- nvinfo : EIATTR_KPARAM_INFO
	.align		4
.L_15:
        /*0028*/ 	.byte	0x04, 0x17
        /*002a*/ 	.short	(.L_17 - .L_16)
.L_16:
        /*002c*/ 	.word	0x00000000
        /*0030*/ 	.short	0x0004
        /*0032*/ 	.short	0x0020
        /*0034*/ 	.byte	0x00, 0xf4, 0x21, 0x00


	//----- nvinfo : EIATTR_KPARAM_INFO
	.align		4
.L_17:
        /*0038*/ 	.byte	0x04, 0x17
        /*003a*/ 	.short	(.L_19 - .L_18)
.L_18:
        /*003c*/ 	.word	0x00000000
        /*0040*/ 	.short	0x0003
        /*0042*/ 	.short	0x0018
        /*0044*/ 	.byte	0x00, 0xf4, 0x21, 0x00


	//----- nvinfo : EIATTR_KPARAM_INFO
	.align		4
.L_19:
        /*0048*/ 	.byte	0x04, 0x17
        /*004a*/ 	.short	(.L_21 - .L_20)
.L_20:
        /*004c*/ 	.word	0x00000000
        /*0050*/ 	.short	0x0002
        /*0052*/ 	.short	0x0010
        /*0054*/ 	.byte	0x00, 0xf4, 0x21, 0x00


	//----- nvinfo : EIATTR_KPARAM_INFO
	.align		4
.L_21:
        /*0058*/ 	.byte	0x04, 0x17
        /*005a*/ 	.short	(.L_23 - .L_22)
.L_22:
        /*005c*/ 	.word	0x00000000
        /*0060*/ 	.short	0x0001
        /*0062*/ 	.short	0x0008
        /*0064*/ 	.byte	0x00, 0xf4, 0x21, 0x00


	//----- nvinfo : EIATTR_KPARAM_INFO
	.align		4
.L_23:
        /*0068*/ 	.byte	0x04, 0x17
        /*006a*/ 	.short	(.L_25 - .L_24)
.L_24:
        /*006c*/ 	.word	0x00000000
        /*0070*/ 	.short	0x0000
        /*0072*/ 	.short	0x0000
        /*0074*/ 	.byte	0x00, 0xf4, 0x21, 0x00


	//----- nvinfo : EIATTR_SPARSE_MMA_MASK
	.align		4
.L_25:
        /*0078*/ 	.byte	0x03, 0x50
        /*007a*/ 	.short	0x0000


	//----- nvinfo : EIATTR_MAXREG_COUNT
	.align		4
        /*007c*/ 	.byte	0x03, 0x1b
        /*007e*/ 	.short	0x00ff


	//----- nvinfo : EIATTR_EXIT_INSTR_OFFSETS
	.align		4
        /*0080*/ 	.byte	0x04, 0x1c
        /*0082*/ 	.short	(.L_27 - .L_26)


	//   ....[0]....
.L_26:
        /*0084*/ 	.word	0x000006c0


	//----- nvinfo : EIATTR_REQNTID
	.align		4
.L_27:
        /*0088*/ 	.byte	0x04, 0x10
        /*008a*/ 	.short	(.L_29 - .L_28)
.L_28:
        /*008c*/ 	.word	0x00000080
        /*0090*/ 	.word	0x00000001
        /*0094*/ 	.word	0x00000001


	//----- nvinfo : EIATTR_CBANK_PARAM_SIZE
	.align		4
.L_29:
        /*0098*/ 	.byte	0x03, 0x19
        /*009a*/ 	.short	0x0034


	//----- nvinfo : EIATTR_PARAM_CBANK
	.align		4
        /*009c*/ 	.byte	0x04, 0x0a
        /*009e*/ 	.short	(.L_31 - .L_30)
	.align		4
.L_30:
        /*00a0*/ 	.word	index@(.nv.constant0.triton_poi_fused__native_batch_norm_legit_no_training_relu_0)
        /*00a4*/ 	.short	0x0210
        /*00a6*/ 	.short	0x0034


	//----- nvinfo : EIATTR_SW_WAR
	.align		4
.L_31:
        /*00a8*/ 	.byte	0x04, 0x36
        /*00aa*/ 	.short	(.L_33 - .L_32)
.L_32:
        /*00ac*/ 	.word	0x00000008
.L_33:


//--------------------- .nv.callgraph             --------------------------
	.section	.nv.callgraph,"",@"SHT_CUDA_CALLGRAPH"
	.align	4
	.sectionentsize	8
	.align		4
        /*0000*/ 	.word	0x00000000
	.align		4
        /*0004*/ 	.word	0xffffffff
	.align		4
        /*0008*/ 	.word	0x00000000
	.align		4
        /*000c*/ 	.word	0xfffffffe
	.align		4
        /*0010*/ 	.word	0x00000000
	.align		4
        /*0014*/ 	.word	0xfffffffd
	.align		4
        /*0018*/ 	.word	0x00000000
	.align		4
        /*001c*/ 	.word	0xfffffffc


//--------------------- .nv.constant4             --------------------------
	.section	.nv.constant4,"a",@progbits
	.align	8
	.align		8
.nv.constant4:
        /*0000*/ 	.dword	_$_str
	.align		8
        /*0008*/ 	.dword	_$_str_$_2


//--------------------- .text.triton_poi_fused__native_batch_norm_legit_no_training_relu_0 --------------------------
	.section	.text.triton_poi_fused__native_batch_norm_legit_no_training_relu_0,"ax",@progbits
	.align	128
        .global         triton_poi_fused__native_batch_norm_legit_no_training_relu_0
        .type           triton_poi_fused__native_batch_norm_legit_no_training_relu_0,@function
        .size           triton_poi_fused__native_batch_norm_legit_no_training_relu_0,(.L_x_1 - triton_poi_fused__native_batch_norm_legit_no_training_relu_0)
        .other          triton_poi_fused__native_batch_norm_legit_no_training_relu_0,@"STO_CUDA_ENTRY STV_DEFAULT"
triton_poi_fused__native_batch_norm_legit_no_training_relu_0:
.text.triton_poi_fused__native_batch_norm_legit_no_training_relu_0:
[----:B------:R-:W-:Y:S01]  /*0000*/  LDC R1, c[0x0][0x28] ;  /* 0x00000a00ff017b82 */ /* 0x000fe20000000800 */
[----:B------:R-:W1:Y:S01]  /*0010*/  S2R R0, SR_TID.X ;  /* 0x0000000000007919 */ /* 0x000e620000002100 */
[----:B------:R-:W-:-:S06]  /*0020*/  ULDC.64 UR4, c[0x0][0x208] ;  /* 0x0000820000047ab9 */ /* 0x000fcc0000000a00 */
[----:B------:R-:W2:Y:S01]  /*0030*/  LDC.64 R16, c[0x0][0x218] ;  /* 0x00008600ff107b82 */ /* 0x000ea20000000a00 */
[----:B------:R-:W3:Y:S07]  /*0040*/  S2R R3, SR_CTAID.X ;  /* 0x0000000000037919 */ /* 0x000eee0000002500 */
[----:B------:R-:W4:Y:S08]  /*0050*/  LDC.64 R14, c[0x0][0x210] ;  /* 0x00008400ff0e7b82 */ /* 0x000f300000000a00 */
[----:B------:R-:W5:Y:S01]  /*0060*/  LDC.64 R12, c[0x0][0x230] ;  /* 0x00008c00ff0c7b82 */ /* 0x000f620000000a00 */
[----:B-1----:R-:W-:-:S02]  /*0070*/  SHF.L.U32 R0, R0, 0x2, RZ ;  /* 0x0000000200007819 */ /* 0x002fc400000006ff */
[----:B---3--:R-:W-:Y:S02]  /*0080*/  SHF.R.S32.HI R5, RZ, 0x15, R3 ;  /* 0x00000015ff057819 */ /* 0x008fe40000011403 */
[----:B------:R-:W-:Y:S02]  /*0090*/  LOP3.LUT R0, R0, 0x1fc, RZ, 0xc0, !PT ;  /* 0x000001fc00007812 */ /* 0x000fe400078ec0ff */
[----:B------:R-:W-:Y:S02]  /*00a0*/  SGXT R5, R5, 0x1 ;  /* 0x000000010505781a */ /* 0x000fe40000000200 */
[----:B------:R-:W-:Y:S02]  /*00b0*/  LEA R18, R3, R0, 0xa ;  /* 0x0000000003127211 */ /* 0x000fe400078e50ff */
[----:B------:R-:W1:Y:S02]  /*00c0*/  LDC.64 R2, c[0x0][0x220] ;  /* 0x00008800ff027b82 */ /* 0x000e640000000a00 */
[----:B------:R-:W-:-:S04]  /*00d0*/  LEA.HI R5, R5, R18, RZ, 0xc ;  /* 0x0000001205057211 */ /* 0x000fc800078f60ff */
[----:B------:R-:W-:Y:S02]  /*00e0*/  SHF.R.S32.HI R23, RZ, 0xc, R5 ;  /* 0x0000000cff177819 */ /* 0x000fe40000011405 */
[----:B------:R-:W-:Y:S02]  /*00f0*/  IADD3 R5, R5, 0x200, RZ ;  /* 0x0000020005057810 */ /* 0x000fe40007ffe0ff */
[----:B------:R-:W-:Y:S02]  /*0100*/  LEA.HI R0, R23, R23, RZ, 0x5 ;  /* 0x0000001717007211 */ /* 0x000fe400078f28ff */
[----:B------:R-:W-:Y:S02]  /*0110*/  SHF.R.S32.HI R5, RZ, 0xc, R5 ;  /* 0x0000000cff057819 */ /* 0x000fe40000011405 */
[----:B------:R-:W-:Y:S02]  /*0120*/  LOP3.LUT R0, R0, 0xffffffe0, RZ, 0xc0, !PT ;  /* 0xffffffe000007812 */ /* 0x000fe400078ec0ff */
[----:B------:R-:W-:-:S02]  /*0130*/  LEA.HI R4, R5, R5, RZ, 0x5 ;  /* 0x0000000505047211 */ /* 0x000fc400078f28ff */
[----:B------:R-:W-:Y:S02]  /*0140*/  IADD3 R23, R23, -R0, RZ ;  /* 0x8000000017177210 */ /* 0x000fe40007ffe0ff */
[----:B------:R-:W-:-:S04]  /*0150*/  LOP3.LUT R4, R4, 0xffffffe0, RZ, 0xc0, !PT ;  /* 0xffffffe004047812 */ /* 0x000fc800078ec0ff */
[----:B------:R-:W-:Y:S01]  /*0160*/  IADD3 R19, R5, -R4, RZ ;  /* 0x8000000405137210 */ /* 0x000fe20007ffe0ff */
[----:B-1----:R-:W-:-:S04]  /*0170*/  IMAD.WIDE R8, R23, 0x4, R2 ;  /* 0x0000000417087825 */ /* 0x002fc800078e0202 */
[----:B------:R-:W-:Y:S01]  /*0180*/  IMAD.WIDE R10, R19, 0x4, R2 ;  /* 0x00000004130a7825 */ /* 0x000fe200078e0202 */
[----:B------:R-:W3:Y:S01]  /*0190*/  LDG.E.EL R20, desc[UR4][R8.64] ;  /* 0x0000000408147981 */ /* 0x000ee2000c2e1900 */
[----:B------:R-:W1:Y:S03]  /*01a0*/  LDC.64 R2, c[0x0][0x228] ;  /* 0x00008a00ff027b82 */ /* 0x000e660000000a00 */
[----:B------:R-:W3:Y:S01]  /*01b0*/  LDG.E.EL R21, desc[UR4][R10.64] ;  /* 0x000000040a157981 */ /* 0x000ee2000c2e1900 */
[----:B--2---:R-:W-:-:S04]  /*01c0*/  IMAD.WIDE R26, R23, 0x4, R16 ;  /* 0x00000004171a7825 */ /* 0x004fc800078e0210 */
[----:B----4-:R-:W-:Y:S01]  /*01d0*/  IMAD.WIDE R14, R18, 0x4, R14 ;  /* 0x00000004120e7825 */ /* 0x010fe200078e020e */
[----:B------:R-:W2:Y:S04]  /*01e0*/  LDG.E.EL R0, desc[UR4][R26.64] ;  /* 0x000000041a007981 */ /* 0x000ea8000c2e1900 */
[----:B------:R-:W2:Y:S01]  /*01f0*/  LDG.E.128 R4, desc[UR4][R14.64] ;  /* 0x000000040e047981 */ /* 0x000ea2000c1e1d00 */
[----:B------:R-:W-:-:S03]  /*0200*/  IMAD.WIDE R16, R19, 0x4, R16 ;  /* 0x0000000413107825 */ /* 0x000fc600078e0210 */
[----:B------:R-:W4:Y:S04]  /*0210*/  LDG.E.128 R8, desc[UR4][R14.64+0x800] ;  /* 0x000800040e087981 */ /* 0x000f28000c1e1d00 */
[----:B------:R-:W4:Y:S01]  /*0220*/  LDG.E.EL R16, desc[UR4][R16.64] ;  /* 0x0000000410107981 */ /* 0x000f22000c2e1900 */
[----:B01----:R-:W-:-:S04]  /*0230*/  IMAD.WIDE R24, R23, 0x4, R2 ;  /* 0x0000000417187825 */ /* 0x003fc800078e0202 */
[----:B-----5:R-:W-:Y:S02]  /*0240*/  IMAD.WIDE R22, R23, 0x4, R12 ;  /* 0x0000000417167825 */ /* 0x020fe400078e020c */
[----:B------:R-:W5:Y:S04]  /*0250*/  LDG.E.EL R24, desc[UR4][R24.64] ;  /* 0x0000000418187981 */ /* 0x000f68000c2e1900 */
[----:B------:R-:W5:Y:S01]  /*0260*/  LDG.E.EL R23, desc[UR4][R22.64] ;  /* 0x0000000416177981 */ /* 0x000f62000c2e1900 */
[----:B------:R-:W-:-:S04]  /*0270*/  IMAD.WIDE R2, R19, 0x4, R2 ;  /* 0x0000000413027825 */ /* 0x000fc800078e0202 */
[----:B------:R-:W-:Y:S02]  /*0280*/  IMAD.WIDE R28, R19, 0x4, R12 ;  /* 0x00000004131c7825 */ /* 0x000fe400078e020c */
[----:B------:R0:W4:Y:S04]  /*0290*/  LDG.E.EL R12, desc[UR4][R2.64] ;  /* 0x00000004020c7981 */ /* 0x000128000c2e1900 */
[----:B------:R-:W4:Y:S01]  /*02a0*/  LDG.E.EL R13, desc[UR4][R28.64] ;  /* 0x000000041c0d7981 */ /* 0x000f22000c2e1900 */
[----:B0-----:R-:W-:Y:S01]  /*02b0*/  HFMA2.MMA R3, -RZ, RZ, 1.625, 0 ;  /* 0x3e800000ff037435 */ /* 0x001fe200000001ff */
[----:B---3--:R-:W-:-:S04]  /*02c0*/  FADD R20, R20, 9.9999997473787516356e-06 ;  /* 0x3727c5ac14147421 */ /* 0x008fc80000000000 */
[----:B------:R-:W0:Y:S01]  /*02d0*/  MUFU.SQRT R19, R20 ;  /* 0x0000001400137308 */ /* 0x000e220000002000 */
[----:B------:R-:W-:-:S07]  /*02e0*/  FADD R21, R21, 9.9999997473787516356e-06 ;  /* 0x3727c5ac15157421 */ /* 0x000fce0000000000 */
[----:B------:R-:W1:Y:S01]  /*02f0*/  MUFU.SQRT R25, R21 ;  /* 0x0000001500197308 */ /* 0x000e620000002000 */
[C---:B0-----:R-:W-:Y:S02]  /*0300*/  FSETP.GT.AND P0, PT, R19.reuse, 8.50705917302346158658e+37, PT ;  /* 0x7e8000001300780b */ /* 0x041fe40003f04000 */
[----:B------:R-:W-:Y:S02]  /*0310*/  FSETP.GEU.AND P2, PT, R19, 1.175494350822287508e-38, PT ;  /* 0x008000001300780b */ /* 0x000fe40003f4e000 */
[C---:B-1----:R-:W-:Y:S02]  /*0320*/  FSETP.GT.AND P1, PT, R25.reuse, 8.50705917302346158658e+37, PT ;  /* 0x7e8000001900780b */ /* 0x042fe40003f24000 */
[----:B------:R-:W-:-:S07]  /*0330*/  FSETP.GEU.AND P3, PT, R25, 1.175494350822287508e-38, PT ;  /* 0x008000001900780b */ /* 0x000fce0003f6e000 */
[----:B------:R-:W-:-:S04]  /*0340*/  @P0 FMUL R19, R19, 0.25 ;  /* 0x3e80000013130820 */ /* 0x000fc80000400000 */
[----:B------:R-:W-:Y:S01]  /*0350*/  @!P2 FMUL R19, R19, 16777216 ;  /* 0x4b8000001313a820 */ /* 0x000fe20000400000 */
[----:B------:R-:W-:-:S05]  /*0360*/  @P1 FMUL R25, R25, 0.25 ;  /* 0x3e80000019191820 */ /* 0x000fca0000400000 */
[----:B------:R-:W0:Y:S01]  /*0370*/  MUFU.RCP R19, R19 ;  /* 0x0000001300137308 */ /* 0x000e220000001000 */
[----:B------:R-:W-:Y:S01]  /*0380*/  @!P3 FMUL R25, R25, 16777216 ;  /* 0x4b8000001919b820 */ /* 0x000fe20000400000 */
[----:B------:R-:W-:-:S06]  /*0390*/  FSEL R2, R3, 1, P0 ;  /* 0x3f80000003027808 */ /* 0x000fcc0000000000 */
[----:B------:R-:W1:Y:S01]  /*03a0*/  MUFU.RCP R14, R25 ;  /* 0x00000019000e7308 */ /* 0x000e620000001000 */
[----:B------:R-:W-:Y:S01]  /*03b0*/  FSEL R3, R3, 1, P1 ;  /* 0x3f80000003037808 */ /* 0x000fe20000800000 */
[----:B------:R-:W-:Y:S01]  /*03c0*/  @!P2 FMUL R2, R2, 16777216 ;  /* 0x4b8000000202a820 */ /* 0x000fe20000400000 */
[----:B--2---:R-:W-:-:S03]  /*03d0*/  FADD R4, R4, -R0 ;  /* 0x8000000004047221 */ /* 0x004fc60000000000 */
[----:B------:R-:W-:Y:S01]  /*03e0*/  @!P3 FMUL R3, R3, 16777216 ;  /* 0x4b8000000303b820 */ /* 0x000fe20000400000 */
[----:B0-----:R-:W-:Y:S01]  /*03f0*/  FMUL R15, R19, R2 ;  /* 0x00000002130f7220 */ /* 0x001fe20000400000 */
[--C-:B------:R-:W-:Y:S01]  /*0400*/  FADD R20, R5, -R0.reuse ;  /* 0x8000000005147221 */ /* 0x100fe20000000000 */
[--C-:B------:R-:W-:Y:S01]  /*0410*/  FADD R6, R6, -R0.reuse ;  /* 0x8000000006067221 */ /* 0x100fe20000000000 */
[----:B------:R-:W-:Y:S01]  /*0420*/  FADD R0, R7, -R0 ;  /* 0x8000000007007221 */ /* 0x000fe20000000000 */
[C---:B------:R-:W-:Y:S01]  /*0430*/  FMUL R5, R15.reuse, R4 ;  /* 0x000000040f057220 */ /* 0x040fe20000400000 */
[C---:B------:R-:W-:Y:S01]  /*0440*/  FMUL R4, R15.reuse, R20 ;  /* 0x000000140f047220 */ /* 0x040fe20000400000 */
[----:B-1----:R-:W-:Y:S02]  /*0450*/  FMUL R14, R14, R3 ;  /* 0x000000030e0e7220 */ /* 0x002fe40000400000 */
[----:B------:R-:W0:Y:S01]  /*0460*/  LDC.64 R2, c[0x0][0x238] ;  /* 0x00008e00ff027b82 */ /* 0x000e220000000a00 */
[C---:B------:R-:W-:Y:S01]  /*0470*/  FMUL R20, R15.reuse, R6 ;  /* 0x000000060f147220 */ /* 0x040fe20000400000 */
[----:B------:R-:W-:Y:S01]  /*0480*/  FMUL R6, R15, R0 ;  /* 0x000000000f067220 */ /* 0x000fe20000400000 */
[--C-:B----4-:R-:W-:Y:S01]  /*0490*/  FADD R7, R8, -R16.reuse ;  /* 0x8000001008077221 */ /* 0x110fe20000000000 */
[--C-:B------:R-:W-:Y:S01]  /*04a0*/  FADD R9, R9, -R16.reuse ;  /* 0x8000001009097221 */ /* 0x100fe20000000000 */
[--C-:B------:R-:W-:Y:S01]  /*04b0*/  FADD R15, R10, -R16.reuse ;  /* 0x800000100a0f7221 */ /* 0x100fe20000000000 */
[C-C-:B-----5:R-:W-:Y:S01]  /*04c0*/  FFMA R0, R24.reuse, R5, R23.reuse ;  /* 0x0000000518007223 */ /* 0x160fe20000000017 */
[----:B------:R-:W-:Y:S01]  /*04d0*/  FADD R11, R11, -R16 ;  /* 0x800000100b0b7221 */ /* 0x000fe20000000000 */
[C-C-:B------:R-:W-:Y:S01]  /*04e0*/  FFMA R4, R24.reuse, R4, R23.reuse ;  /* 0x0000000418047223 */ /* 0x140fe20000000017 */
[C-C-:B------:R-:W-:Y:S01]  /*04f0*/  FFMA R5, R24.reuse, R20, R23.reuse ;  /* 0x0000001418057223 */ /* 0x140fe20000000017 */
[----:B------:R-:W-:Y:S01]  /*0500*/  FFMA R23, R24, R6, R23 ;  /* 0x0000000618177223 */ /* 0x000fe20000000017 */
[C---:B------:R-:W-:Y:S01]  /*0510*/  FMUL R7, R14.reuse, R7 ;  /* 0x000000070e077220 */ /* 0x040fe20000400000 */
[C---:B------:R-:W-:Y:S01]  /*0520*/  FMUL R8, R14.reuse, R9 ;  /* 0x000000090e087220 */ /* 0x040fe20000400000 */
[C---:B------:R-:W-:Y:S01]  /*0530*/  FMUL R6, R14.reuse, R15 ;  /* 0x0000000f0e067220 */ /* 0x040fe20000400000 */
[----:B------:R-:W-:Y:S01]  /*0540*/  FMUL R14, R14, R11 ;  /* 0x0000000b0e0e7220 */ /* 0x000fe20000400000 */
[C-C-:B------:R-:W-:Y:S01]  /*0550*/  FFMA R9, R12.reuse, R7, R13.reuse ;  /* 0x000000070c097223 */ /* 0x140fe2000000000d */
[C-C-:B------:R-:W-:Y:S01]  /*0560*/  FFMA R8, R12.reuse, R8, R13.reuse ;  /* 0x000000080c087223 */ /* 0x140fe2000000000d */
[C-C-:B------:R-:W-:Y:S01]  /*0570*/  FFMA R10, R12.reuse, R6, R13.reuse ;  /* 0x000000060c0a7223 */ /* 0x140fe2000000000d */
[----:B------:R-:W-:Y:S01]  /*0580*/  FFMA R14, R12, R14, R13 ;  /* 0x0000000e0c0e7223 */ /* 0x000fe2000000000d */
[----:B------:R-:W-:-:S02]  /*0590*/  FSETP.GEU.AND P6, PT, R23, RZ, PT ;  /* 0x000000ff1700720b */ /* 0x000fc40003fce000 */
[----:B------:R-:W-:Y:S02]  /*05a0*/  FSETP.GEU.AND P0, PT, R5, RZ, PT ;  /* 0x000000ff0500720b */ /* 0x000fe40003f0e000 */
[----:B------:R-:W-:Y:S02]  /*05b0*/  FSETP.GEU.AND P1, PT, R4, RZ, PT ;  /* 0x000000ff0400720b */ /* 0x000fe40003f2e000 */
[----:B------:R-:W-:Y:S02]  /*05c0*/  FSETP.GEU.AND P3, PT, R14, RZ, PT ;  /* 0x000000ff0e00720b */ /* 0x000fe40003f6e000 */
[----:B------:R-:W-:Y:S02]  /*05d0*/  SEL R7, R23, RZ, P6 ;  /* 0x000000ff17077207 */ /* 0x000fe40003000000 */
[----:B------:R-:W-:Y:S02]  /*05e0*/  FSETP.GEU.AND P2, PT, R0, RZ, PT ;  /* 0x000000ff0000720b */ /* 0x000fe40003f4e000 */
[----:B------:R-:W-:-:S02]  /*05f0*/  FSETP.GEU.AND P4, PT, R10, RZ, PT ;  /* 0x000000ff0a00720b */ /* 0x000fc40003f8e000 */
[----:B------:R-:W-:Y:S02]  /*0600*/  FSETP.GEU.AND P5, PT, R9, RZ, PT ;  /* 0x000000ff0900720b */ /* 0x000fe40003fae000 */
[----:B------:R-:W-:Y:S02]  /*0610*/  FSETP.GEU.AND P6, PT, R8, RZ, PT ;  /* 0x000000ff0800720b */ /* 0x000fe40003fce000 */
[----:B------:R-:W-:Y:S01]  /*0620*/  SEL R6, R5, RZ, P0 ;  /* 0x000000ff05067207 */ /* 0x000fe20000000000 */
[----:B0-----:R-:W-:Y:S01]  /*0630*/  IMAD.WIDE R2, R18, 0x4, R2 ;  /* 0x0000000412027825 */ /* 0x001fe200078e0202 */
[----:B------:R-:W-:Y:S02]  /*0640*/  SEL R5, R4, RZ, P1 ;  /* 0x000000ff04057207 */ /* 0x000fe40000800000 */
[----:B------:R-:W-:Y:S02]  /*0650*/  SEL R15, R14, RZ, P3 ;  /* 0x000000ff0e0f7207 */ /* 0x000fe40001800000 */
[----:B------:R-:W-:-:S02]  /*0660*/  SEL R4, R0, RZ, P2 ;  /* 0x000000ff00047207 */ /* 0x000fc40001000000 */
[----:B------:R-:W-:Y:S02]  /*0670*/  SEL R14, R10, RZ, P4 ;  /* 0x000000ff0a0e7207 */ /* 0x000fe40002000000 */
[----:B------:R-:W-:Y:S02]  /*0680*/  SEL R12, R9, RZ, P5 ;  /* 0x000000ff090c7207 */ /* 0x000fe40002800000 */
[----:B------:R-:W-:Y:S01]  /*0690*/  SEL R13, R8, RZ, P6 ;  /* 0x000000ff080d7207 */ /* 0x000fe20003000000 */
[----:B------:R-:W-:Y:S04]  /*06a0*/  STG.E.128 desc[UR4][R2.64], R4 ;  /* 0x0000000402007986 */ /* 0x000fe8000c101d04 */
[----:B------:R-:W-:Y:S01]  /*06b0*/  STG.E.128 desc[UR4][R2.64+0x800], R12 ;  /* 0x0008000c02007986 */ /* 0x000fe2000c101d04 */
[----:B------:R-:W-:Y:S05]  /*06c0*/  EXIT ;  /* 0x000000000000794d */ /* 0x000fea0003800000 */
.L_x_0:
[----:B------:R-:W-:-:S00]  /*06d0*/  BRA `(.L_x_0) ;  /* 0xfffffffc00fc7947 */ /* 0x000fc0000383ffff */
[----:B------:R-:W-:-:S00]  /*06e0*/  NOP ;  /* 0x0000000000007918 */ /* 0x000fc00000000000 */
        /* <DEDUP_REMOVED lines=9> */
.L_x_1:


//--------------------- .nv.global.init           --------------------------
	.section	.nv.global.init,"aw",@progbits
.nv.global.init:
	.type		_$_str,@object
	.size		_$_str,(_$_str_$_2 - _$_str)
_$_str:
        /*0000*/ 	.byte	0x5f, 0x5f, 0x43, 0x55, 0x44, 0x41, 0x5f, 0x46, 0x54, 0x5a, 0x00
	.type		_$_str_$_2,@object
	.size		_$_str_$_2,(.L_1 - _$_str_$_2)
_$_str_$_2:
        /*000b*/ 	.byte	0x5f, 0x5f, 0x43, 0x55, 0x44, 0x41, 0x5f, 0x50, 0x52, 0x45, 0x43, 0x5f, 0x53, 0x51, 0x52, 0x54
        /*001b*/ 	.byte	0x00
.L_1:


//--------------------- .nv.constant0.triton_poi_fused__native_batch_norm_legit_no_training_relu_0 --------------------------
	.section	.nv.constant0.triton_poi_fused__native_batch_norm_legit_no_training_relu_0,"a",@progbits
	.sectionflags	@""
	.align	4
.nv.constant0.triton_poi_fused__native_batch_norm_legit_no_training_relu_0:
	.zero		580
